//
// Generated by NVIDIA NVVM Compiler
//
// Compiler Build ID: CL-36424714
// Cuda compilation tools, release 13.0, V13.0.88
// Based on NVVM 20.0.0
//

.version 9.0
.target sm_100
.address_size 64

	// .globl	_Z10checkIndexv
.extern .func  (.param .b32 func_retval0) vprintf
(
	.param .b64 vprintf_param_0,
	.param .b64 vprintf_param_1
)
;
.global .align 1 .b8 $str[87] = {116, 104, 114, 101, 97, 100, 73, 100, 120, 58, 40, 37, 100, 44, 37, 100, 44, 37, 100, 41, 32, 98, 108, 111, 99, 107, 73, 100, 120, 58, 40, 37, 100, 44, 37, 100, 44, 37, 100, 41, 32, 98, 108, 111, 99, 107, 68, 105, 109, 58, 40, 37, 100, 44, 37, 100, 44, 37, 100, 41, 32, 32, 32, 32, 32, 32, 32, 32, 103, 114, 105, 100, 68, 105, 109, 40, 37, 100, 44, 37, 100, 44, 37, 100, 41, 10};

.visible .entry _Z10checkIndexv()
{
	.local .align 16 .b8 	__local_depot0[48];
	.reg .b64 	%SP;
	.reg .b64 	%SPL;
	.reg .b32 	%r<15>;
	.reg .b64 	%rd<5>;

	mov.u64 	%SPL, __local_depot0;
	cvta.local.u64 	%SP, %SPL;
	add.u64 	%rd1, %SP, 0;
	add.u64 	%rd2, %SPL, 0;
	mov.u32 	%r1, %tid.x;
	mov.u32 	%r2, %tid.y;
	mov.u32 	%r3, %tid.z;
	mov.u32 	%r4, %ctaid.x;
	mov.u32 	%r5, %ctaid.y;
	mov.u32 	%r6, %ctaid.z;
	mov.u32 	%r7, %ntid.x;
	mov.u32 	%r8, %ntid.y;
	mov.u32 	%r9, %ntid.z;
	mov.u32 	%r10, %nctaid.x;
	mov.u32 	%r11, %nctaid.y;
	mov.u32 	%r12, %nctaid.z;
	st.local.v4.u32 	[%rd2], {%r1, %r2, %r3, %r4};
	st.local.v4.u32 	[%rd2+16], {%r5, %r6, %r7, %r8};
	st.local.v4.u32 	[%rd2+32], {%r9, %r10, %r11, %r12};
	mov.u64 	%rd3, $str;
	cvta.global.u64 	%rd4, %rd3;
	{ // callseq 0, 0
	.param .b64 param0;
	st.param.b64 	[param0], %rd4;
	.param .b64 param1;
	st.param.b64 	[param1], %rd1;
	.param .b32 retval0;
	call.uni (retval0), 
	vprintf, 
	(
	param0, 
	param1
	);
	ld.param.b32 	%r13, [retval0];
	} // callseq 0
	ret;

}


// ===== COMPILED SASS (sm_100) =====

	.target	sm_100

	.elftype	@"ET_EXEC"


//--------------------- .note.nv.tkinfo           --------------------------
	.section	.note.nv.tkinfo,"",@"SHT_NOTE"
	.sectionflags	@"SHF_NOTE_NV_TKINFO"
	.tkinfo
        /*0018*/ 	.word	0x00000002
        /*0030*/ 	.string	""
        /*0030*/ 	.string	"ptxas"
        /*0030*/ 	.string	"Cuda compilation tools, release 13.0, V13.0.88"
        /*0030*/ 	.string	"Build cuda_13.0.r13.0/compiler.36424714_0"
        /*0030*/ 	.string	"-arch sm_100 -m 64 "



//--------------------- .note.nv.cuinfo           --------------------------
	.section	.note.nv.cuinfo,"",@"SHT_NOTE"
	.sectionflags	@"SHF_NOTE_NV_CUINFO"
        /*0018*/ 	.short	0x0002
        /*001a*/ 	.short	0x0064
        /*001c*/ 	.short	0x0082
	.zero		2


//--------------------- .nv.info                  --------------------------
	.section	.nv.info,"",@"SHT_CUDA_INFO"
	.align	4


	//----- nvinfo : EIATTR_REGCOUNT
	.align		4
        /*0000*/ 	.byte	0x04, 0x2f
        /*0002*/ 	.short	(.L_2 - .L_1)
	.align		4
.L_1:
        /*0004*/ 	.word	index@(_Z10checkIndexv)
        /*0008*/ 	.word	0x00000018


	//----- nvinfo : EIATTR_FRAME_SIZE
	.align		4
.L_2:
        /*000c*/ 	.byte	0x04, 0x11
        /*000e*/ 	.short	(.L_4 - .L_3)
	.align		4
.L_3:
        /*0010*/ 	.word	index@(_Z10checkIndexv)
        /*0014*/ 	.word	0x00000030


	//----- nvinfo : EIATTR_MIN_STACK_SIZE
	.align		4
.L_4:
        /*0018*/ 	.byte	0x04, 0x12
        /*001a*/ 	.short	(.L_6 - .L_5)
	.align		4
.L_5:
        /*001c*/ 	.word	index@(_Z10checkIndexv)
        /*0020*/ 	.word	0x00000030
.L_6:


//--------------------- .nv.compat                --------------------------
	.section	.nv.compat,"",@"SHT_CUDA_COMPAT_INFO"
	.align	4
        /*0000*/ 	.byte	0x02, 0x09, 0x00, 0x00, 0x02, 0x02, 0x01, 0x00, 0x02, 0x05, 0x05, 0x00, 0x03, 0x07, 0x01, 0x01
        /*0010*/ 	.byte	0x02, 0x03, 0x00, 0x00, 0x02, 0x06, 0x01, 0x00, 0x04, 0x0b, 0x08, 0x00, 0x09, 0x00, 0x00, 0x00
        /*0020*/ 	.byte	0x00, 0x00, 0x00, 0x00


//--------------------- .nv.info._Z10checkIndexv  --------------------------
	.section	.nv.info._Z10checkIndexv,"",@"SHT_CUDA_INFO"
	.sectionflags	@""
	.align	4


	//----- nvinfo : EIATTR_CUDA_API_VERSION
	.align		4
        /*0000*/ 	.byte	0x04, 0x37
        /*0002*/ 	.short	(.L_8 - .L_7)
.L_7:
        /*0004*/ 	.word	0x00000082


	//----- nvinfo : EIATTR_SPARSE_MMA_MASK
	.align		4
.L_8:
        /*0008*/ 	.byte	0x03, 0x50
        /*000a*/ 	.short	0x0000


	//----- nvinfo : EIATTR_MAXREG_COUNT
	.align		4
        /*000c*/ 	.byte	0x03, 0x1b
        /*000e*/ 	.short	0x00ff


	//----- nvinfo : EIATTR_EXTERNS
	.align		4
        /*0010*/ 	.byte	0x04, 0x0f
        /*0012*/ 	.short	(.L_10 - .L_9)


	//   ....[0]....
	.align		4
.L_9:
        /*0014*/ 	.word	index@(vprintf)


	//----- nvinfo : EIATTR_MERCURY_ISA_VERSION
	.align		4
.L_10:
        /*0018*/ 	.byte	0x03, 0x5f
        /*001a*/ 	.short	0x0101


	//----- nvinfo : EIATTR_VRC_CTA_INIT_COUNT
	.align		4
        /*001c*/ 	.byte	0x02, 0x4a
	.zero		1
	.zero		1


	//----- nvinfo : EIATTR_SYSCALL_OFFSETS
	.align		4
        /*0020*/ 	.byte	0x04, 0x46
        /*0022*/ 	.short	(.L_12 - .L_11)


	//   ....[0]....
.L_11:
        /*0024*/ 	.word	0x000001b0


	//----- nvinfo : EIATTR_EXIT_INSTR_OFFSETS
	.align		4
.L_12:
        /*0028*/ 	.byte	0x04, 0x1c
        /*002a*/ 	.short	(.L_14 - .L_13)


	//   ....[0]....
.L_13:
        /*002c*/ 	.word	0x000001c0


	//----- nvinfo : EIATTR_SW_WAR
	.align		4
.L_14:
        /*0030*/ 	.byte	0x04, 0x36
        /*0032*/ 	.short	(.L_16 - .L_15)
.L_15:
        /*0034*/ 	.word	0x00000008
.L_16:


//--------------------- .nv.callgraph             --------------------------
	.section	.nv.callgraph,"",@"SHT_CUDA_CALLGRAPH"
	.align	4
	.sectionentsize	8
	.align		4
        /*0000*/ 	.word	0x00000000
	.align		4
        /*0004*/ 	.word	0xffffffff
	.align		4
        /*0008*/ 	.word	index@(_Z10checkIndexv)
	.align		4
        /*000c*/ 	.word	index@(vprintf)
	.align		4
        /*0010*/ 	.word	0x00000000
	.align		4
        /*0014*/ 	.word	0xfffffffe
	.align		4
        /*0018*/ 	.word	0x00000000
	.align		4
        /*001c*/ 	.word	0xfffffffd
	.align		4
        /*0020*/ 	.word	0x00000000
	.align		4
        /*0024*/ 	.word	0xfffffffc


//--------------------- .nv.constant4             --------------------------
	.section	.nv.constant4,"a",@progbits
	.align	8
	.align		8
.nv.constant4:
        /*0000*/ 	.dword	vprintf
	.align		8
        /*0008*/ 	.dword	$str


//--------------------- .text._Z10checkIndexv     --------------------------
	.section	.text._Z10checkIndexv,"ax",@progbits
	.align	128
        .global         _Z10checkIndexv
        .type           _Z10checkIndexv,@function
        .size           _Z10checkIndexv,(.L_x_2 - _Z10checkIndexv)
        .other          _Z10checkIndexv,@"STO_CUDA_ENTRY STV_DEFAULT"
_Z10checkIndexv:
.text._Z10checkIndexv:
[----:B------:R-:W0:Y:S01]  /*0000*/  LDC R1, c[0x0][0x37c] ;  /* 0x0000df00ff017b82 */ /* 0x000e220000000800 */
[----:B------:R-:W1:Y:S01]  /*0010*/  S2R R8, SR_TID.X ;  /* 0x0000000000087919 */ /* 0x000e620000002100 */
[----:B------:R-:W2:Y:S06]  /*0020*/  LDCU UR5, c[0x0][0x2fc] ;  /* 0x00005f80ff0577ac */ /* 0x000eac0008000800 */
[----:B------:R-:W3:Y:S01]  /*0030*/  LDC R14, c[0x0][0x360] ;  /* 0x0000d800ff0e7b82 */ /* 0x000ee20000000800 */
[----:B0-----:R-:W-:Y:S01]  /*0040*/  VIADD R1, R1, 0xffffffd0 ;  /* 0xffffffd001017836 */ /* 0x001fe20000000000 */
[----:B------:R-:W1:Y:S01]  /*0050*/  S2R R9, SR_TID.Y ;  /* 0x0000000000097919 */ /* 0x000e620000002200 */
[----:B------:R-:W-:Y:S01]  /*0060*/  MOV R0, 0x0 ;  /* 0x0000000000007802 */ /* 0x000fe20000000f00 */
[----:B------:R-:W0:Y:S01]  /*0070*/  LDCU UR4, c[0x0][0x2f8] ;  /* 0x00005f00ff0477ac */ /* 0x000e220008000800 */
[----:B------:R-:W1:Y:S03]  /*0080*/  S2R R10, SR_TID.Z ;  /* 0x00000000000a7919 */ /* 0x000e660000002300 */
[----:B------:R-:W3:Y:S01]  /*0090*/  LDC R15, c[0x0][0x364] ;  /* 0x0000d900ff0f7b82 */ /* 0x000ee20000000800 */
[----:B------:R-:W4:Y:S01]  /*00a0*/  LDCU.64 UR6, c[0x4][0x8] ;  /* 0x01000100ff0677ac */ /* 0x000f220008000a00 */
[----:B------:R-:W1:Y:S01]  /*00b0*/  S2R R11, SR_CTAID.X ;  /* 0x00000000000b7919 */ /* 0x000e620000002500 */
[----:B------:R-:W3:Y:S05]  /*00c0*/  S2R R12, SR_CTAID.Y ;  /* 0x00000000000c7919 */ /* 0x000eea0000002600 */
[----:B------:R-:W5:Y:S01]  /*00d0*/  LDC R16, c[0x0][0x368] ;  /* 0x0000da00ff107b82 */ /* 0x000f620000000800 */
[----:B------:R-:W3:Y:S01]  /*00e0*/  S2R R13, SR_CTAID.Z ;  /* 0x00000000000d7919 */ /* 0x000ee20000002700 */
[----:B0-----:R-:W-:-:S06]  /*00f0*/  IADD3 R6, P0, PT, R1, UR4, RZ ;  /* 0x0000000401067c10 */ /* 0x001fcc000ff1e0ff */
[----:B------:R-:W5:Y:S01]  /*0100*/  LDC R17, c[0x0][0x370] ;  /* 0x0000dc00ff117b82 */ /* 0x000f620000000800 */
[----:B----4-:R-:W-:Y:S01]  /*0110*/  IMAD.U32 R4, RZ, RZ, UR6 ;  /* 0x00000006ff047e24 */ /* 0x010fe2000f8e00ff */
[----:B------:R-:W-:Y:S01]  /*0120*/  MOV R5, UR7 ;  /* 0x0000000700057c02 */ /* 0x000fe20008000f00 */
[----:B--2---:R-:W-:-:S05]  /*0130*/  IMAD.X R7, RZ, RZ, UR5, P0 ;  /* 0x00000005ff077e24 */ /* 0x004fca00080e06ff */
[----:B------:R-:W5:Y:S08]  /*0140*/  LDC R18, c[0x0][0x374] ;  /* 0x0000dd00ff127b82 */ /* 0x000f700000000800 */
[----:B------:R-:W5:Y:S01]  /*0150*/  LDC R19, c[0x0][0x378] ;  /* 0x0000de00ff137b82 */ /* 0x000f620000000800 */
[----:B-1----:R0:W-:Y:S07]  /*0160*/  STL.128 [R1], R8 ;  /* 0x0000000801007387 */ /* 0x0021ee0000100c00 */
[----:B------:R0:W1:Y:S01]  /*0170*/  LDC.64 R2, c[0x4][R0] ;  /* 0x0100000000027b82 */ /* 0x0000620000000a00 */
[----:B---3--:R0:W-:Y:S04]  /*0180*/  STL.128 [R1+0x10], R12 ;  /* 0x0000100c01007387 */ /* 0x0081e80000100c00 */
[----:B-----5:R0:W-:Y:S02]  /*0190*/  STL.128 [R1+0x20], R16 ;  /* 0x0000201001007387 */ /* 0x0201e40000100c00 */
[----:B------:R-:W-:-:S07]  /*01a0*/  LEPC R20, `(.L_x_0) ;  /* 0x000000001014794e */ /* 0x000fce0000000000 */
[----:B01----:R-:W-:Y:S05]  /*01b0*/  CALL.ABS.NOINC R2 ;  /* 0x0000000002007343 */ /* 0x003fea0003c00000 */
.L_x_0:
[----:B------:R-:W-:Y:S05]  /*01c0*/  EXIT ;  /* 0x000000000000794d */ /* 0x000fea0003800000 */
.L_x_1:
[----:B------:R-:W-:-:S00]  /*01d0*/  BRA `(.L_x_1) ;  /* 0xfffffffc00fc7947 */ /* 0x000fc0000383ffff */
[----:B------:R-:W-:-:S00]  /*01e0*/  NOP ;  /* 0x0000000000007918 */ /* 0x000fc00000000000 */
        /* <DEDUP_REMOVED lines=9> */
.L_x_2:


//--------------------- .nv.global.init           --------------------------
	.section	.nv.global.init,"aw",@progbits
.nv.global.init:
	.type		$str,@object
	.size		$str,(.L_0 - $str)
$str:
        /*0000*/ 	.byte	0x74, 0x68, 0x72, 0x65, 0x61, 0x64, 0x49, 0x64, 0x78, 0x3a, 0x28, 0x25, 0x64, 0x2c, 0x25, 0x64
        /*0010*/ 	.byte	0x2c, 0x25, 0x64, 0x29, 0x20, 0x62, 0x6c, 0x6f, 0x63, 0x6b, 0x49, 0x64, 0x78, 0x3a, 0x28, 0x25
        /*0020*/ 	.byte	0x64, 0x2c, 0x25, 0x64, 0x2c, 0x25, 0x64, 0x29, 0x20, 0x62, 0x6c, 0x6f, 0x63, 0x6b, 0x44, 0x69
        /*0030*/ 	.byte	0x6d, 0x3a, 0x28, 0x25, 0x64, 0x2c, 0x25, 0x64, 0x2c, 0x25, 0x64, 0x29, 0x20, 0x20, 0x20, 0x20
        /*0040*/ 	.byte	0x20, 0x20, 0x20, 0x20, 0x67, 0x72, 0x69, 0x64, 0x44, 0x69, 0x6d, 0x28, 0x25, 0x64, 0x2c, 0x25
        /*0050*/ 	.byte	0x64, 0x2c, 0x25, 0x64, 0x29, 0x0a, 0x00
.L_0:


//--------------------- .nv.shared.reserved.0     --------------------------
	.section	.nv.shared.reserved.0,"aw",@nobits
	.weak		__nv_reservedSMEM_offset_0_alias
	.size		__nv_reservedSMEM_offset_0_alias, 0, 64
	.other		__nv_reservedSMEM_offset_0_alias,@"STO_CUDA_RESERVED_SHARED STV_DEFAULT"
__nv_reservedSMEM_offset_0_alias:
	.zero		0
	.zero		64


//--------------------- .nv.constant0._Z10checkIndexv --------------------------
	.section	.nv.constant0._Z10checkIndexv,"a",@progbits
	.sectionflags	@""
	.align	4
.nv.constant0._Z10checkIndexv:
	.zero		896


//--------------------- SYMBOLS --------------------------

	.type		.nv.reservedSmem.offset0,@object
	.size		.nv.reservedSmem.offset0,0x4
	.type		vprintf,@function
